//
// Generated by NVIDIA NVVM Compiler
//
// Compiler Build ID: CL-36424714
// Cuda compilation tools, release 13.0, V13.0.88
// Based on NVVM 20.0.0
//

.version 9.0
.target sm_100
.address_size 64

	// .globl	_Z7gpuWorkPfi

.visible .entry _Z7gpuWorkPfi(
	.param .u64 .ptr .align 1 _Z7gpuWorkPfi_param_0,
	.param .u32 _Z7gpuWorkPfi_param_1
)
{
	.reg .pred 	%p<2>;
	.reg .b32 	%r<6>;
	.reg .b32 	%f<3>;
	.reg .b64 	%rd<5>;

	ld.param.u64 	%rd1, [_Z7gpuWorkPfi_param_0];
	ld.param.u32 	%r2, [_Z7gpuWorkPfi_param_1];
	mov.u32 	%r3, %tid.x;
	mov.u32 	%r4, %ntid.x;
	mov.u32 	%r5, %ctaid.x;
	mad.lo.s32 	%r1, %r4, %r5, %r3;
	setp.ge.s32 	%p1, %r1, %r2;
	@%p1 bra 	$L__BB0_2;
	cvta.to.global.u64 	%rd2, %rd1;
	mul.wide.s32 	%rd3, %r1, 4;
	add.s64 	%rd4, %rd2, %rd3;
	ld.global.f32 	%f1, [%rd4];
	add.f32 	%f2, %f1, 0f3F800000;
	st.global.f32 	[%rd4], %f2;
$L__BB0_2:
	ret;

}


// ===== COMPILED SASS (sm_100) =====

	.target	sm_100

	.elftype	@"ET_EXEC"


//--------------------- .note.nv.tkinfo           --------------------------
	.section	.note.nv.tkinfo,"",@"SHT_NOTE"
	.sectionflags	@"SHF_NOTE_NV_TKINFO"
	.tkinfo
        /*0018*/ 	.word	0x00000002
        /*0030*/ 	.string	""
        /*0030*/ 	.string	"ptxas"
        /*0030*/ 	.string	"Cuda compilation tools, release 13.0, V13.0.88"
        /*0030*/ 	.string	"Build cuda_13.0.r13.0/compiler.36424714_0"
        /*0030*/ 	.string	"-arch sm_100 -m 64 "



//--------------------- .note.nv.cuinfo           --------------------------
	.section	.note.nv.cuinfo,"",@"SHT_NOTE"
	.sectionflags	@"SHF_NOTE_NV_CUINFO"
        /*0018*/ 	.short	0x0002
        /*001a*/ 	.short	0x0064
        /*001c*/ 	.short	0x0082
	.zero		2


//--------------------- .nv.info                  --------------------------
	.section	.nv.info,"",@"SHT_CUDA_INFO"
	.align	4


	//----- nvinfo : EIATTR_REGCOUNT
	.align		4
        /*0000*/ 	.byte	0x04, 0x2f
        /*0002*/ 	.short	(.L_1 - .L_0)
	.align		4
.L_0:
        /*0004*/ 	.word	index@(_Z7gpuWorkPfi)
        /*0008*/ 	.word	0x00000008


	//----- nvinfo : EIATTR_FRAME_SIZE
	.align		4
.L_1:
        /*000c*/ 	.byte	0x04, 0x11
        /*000e*/ 	.short	(.L_3 - .L_2)
	.align		4
.L_2:
        /*0010*/ 	.word	index@(_Z7gpuWorkPfi)
        /*0014*/ 	.word	0x00000000


	//----- nvinfo : EIATTR_MIN_STACK_SIZE
	.align		4
.L_3:
        /*0018*/ 	.byte	0x04, 0x12
        /*001a*/ 	.short	(.L_5 - .L_4)
	.align		4
.L_4:
        /*001c*/ 	.word	index@(_Z7gpuWorkPfi)
        /*0020*/ 	.word	0x00000000
.L_5:


//--------------------- .nv.compat                --------------------------
	.section	.nv.compat,"",@"SHT_CUDA_COMPAT_INFO"
	.align	4
        /*0000*/ 	.byte	0x02, 0x09, 0x00, 0x00, 0x02, 0x02, 0x01, 0x00, 0x02, 0x05, 0x05, 0x00, 0x03, 0x07, 0x01, 0x01
        /*0010*/ 	.byte	0x02, 0x03, 0x00, 0x00, 0x02, 0x06, 0x01, 0x00, 0x04, 0x0b, 0x08, 0x00, 0x09, 0x00, 0x00, 0x00
        /*0020*/ 	.byte	0x00, 0x00, 0x00, 0x00


//--------------------- .nv.info._Z7gpuWorkPfi    --------------------------
	.section	.nv.info._Z7gpuWorkPfi,"",@"SHT_CUDA_INFO"
	.sectionflags	@""
	.align	4


	//----- nvinfo : EIATTR_CUDA_API_VERSION
	.align		4
        /*0000*/ 	.byte	0x04, 0x37
        /*0002*/ 	.short	(.L_7 - .L_6)
.L_6:
        /*0004*/ 	.word	0x00000082


	//----- nvinfo : EIATTR_KPARAM_INFO
	.align		4
.L_7:
        /*0008*/ 	.byte	0x04, 0x17
        /*000a*/ 	.short	(.L_9 - .L_8)
.L_8:
        /*000c*/ 	.word	0x00000000
        /*0010*/ 	.short	0x0001
        /*0012*/ 	.short	0x0008
        /*0014*/ 	.byte	0x00, 0xf0, 0x11, 0x00


	//----- nvinfo : EIATTR_KPARAM_INFO
	.align		4
.L_9:
        /*0018*/ 	.byte	0x04, 0x17
        /*001a*/ 	.short	(.L_11 - .L_10)
.L_10:
        /*001c*/ 	.word	0x00000000
        /*0020*/ 	.short	0x0000
        /*0022*/ 	.short	0x0000
        /*0024*/ 	.byte	0x00, 0xf5, 0x21, 0x00


	//----- nvinfo : EIATTR_SPARSE_MMA_MASK
	.align		4
.L_11:
        /*0028*/ 	.byte	0x03, 0x50
        /*002a*/ 	.short	0x0000


	//----- nvinfo : EIATTR_MAXREG_COUNT
	.align		4
        /*002c*/ 	.byte	0x03, 0x1b
        /*002e*/ 	.short	0x00ff


	//----- nvinfo : EIATTR_MERCURY_ISA_VERSION
	.align		4
        /*0030*/ 	.byte	0x03, 0x5f
        /*0032*/ 	.short	0x0101


	//----- nvinfo : EIATTR_VRC_CTA_INIT_COUNT
	.align		4
        /*0034*/ 	.byte	0x02, 0x4a
	.zero		1
	.zero		1


	//----- nvinfo : EIATTR_EXIT_INSTR_OFFSETS
	.align		4
        /*0038*/ 	.byte	0x04, 0x1c
        /*003a*/ 	.short	(.L_13 - .L_12)


	//   ....[0]....
.L_12:
        /*003c*/ 	.word	0x00000070


	//   ....[1]....
        /*0040*/ 	.word	0x000000e0


	//----- nvinfo : EIATTR_CBANK_PARAM_SIZE
	.align		4
.L_13:
        /*0044*/ 	.byte	0x03, 0x19
        /*0046*/ 	.short	0x000c


	//----- nvinfo : EIATTR_PARAM_CBANK
	.align		4
        /*0048*/ 	.byte	0x04, 0x0a
        /*004a*/ 	.short	(.L_15 - .L_14)
	.align		4
.L_14:
        /*004c*/ 	.word	index@(.nv.constant0._Z7gpuWorkPfi)
        /*0050*/ 	.short	0x0380
        /*0052*/ 	.short	0x000c


	//----- nvinfo : EIATTR_SW_WAR
	.align		4
.L_15:
        /*0054*/ 	.byte	0x04, 0x36
        /*0056*/ 	.short	(.L_17 - .L_16)
.L_16:
        /*0058*/ 	.word	0x00000008
.L_17:


//--------------------- .nv.callgraph             --------------------------
	.section	.nv.callgraph,"",@"SHT_CUDA_CALLGRAPH"
	.align	4
	.sectionentsize	8
	.align		4
        /*0000*/ 	.word	0x00000000
	.align		4
        /*0004*/ 	.word	0xffffffff
	.align		4
        /*0008*/ 	.word	0x00000000
	.align		4
        /*000c*/ 	.word	0xfffffffe
	.align		4
        /*0010*/ 	.word	0x00000000
	.align		4
        /*0014*/ 	.word	0xfffffffd
	.align		4
        /*0018*/ 	.word	0x00000000
	.align		4
        /*001c*/ 	.word	0xfffffffc


//--------------------- .text._Z7gpuWorkPfi       --------------------------
	.section	.text._Z7gpuWorkPfi,"ax",@progbits
	.align	128
        .global         _Z7gpuWorkPfi
        .type           _Z7gpuWorkPfi,@function
        .size           _Z7gpuWorkPfi,(.L_x_1 - _Z7gpuWorkPfi)
        .other          _Z7gpuWorkPfi,@"STO_CUDA_ENTRY STV_DEFAULT"
_Z7gpuWorkPfi:
.text._Z7gpuWorkPfi:
[----:B------:R-:W-:Y:S01]  /*0000*/  LDC R1, c[0x0][0x37c] ;  /* 0x0000df00ff017b82 */ /* 0x000fe20000000800 */
[----:B------:R-:W0:Y:S01]  /*0010*/  S2R R5, SR_TID.X ;  /* 0x0000000000057919 */ /* 0x000e220000002100 */
[----:B------:R-:W0:Y:S01]  /*0020*/  LDCU UR4, c[0x0][0x360] ;  /* 0x00006c00ff0477ac */ /* 0x000e220008000800 */
[----:B------:R-:W0:Y:S01]  /*0030*/  S2R R0, SR_CTAID.X ;  /* 0x0000000000007919 */ /* 0x000e220000002500 */
[----:B------:R-:W1:Y:S01]  /*0040*/  LDCU UR5, c[0x0][0x388] ;  /* 0x00007100ff0577ac */ /* 0x000e620008000800 */
[----:B0-----:R-:W-:-:S05]  /*0050*/  IMAD R5, R0, UR4, R5 ;  /* 0x0000000400057c24 */ /* 0x001fca000f8e0205 */
[----:B-1----:R-:W-:-:S13]  /*0060*/  ISETP.GE.AND P0, PT, R5, UR5, PT ;  /* 0x0000000505007c0c */ /* 0x002fda000bf06270 */
[----:B------:R-:W-:Y:S05]  /*0070*/  @P0 EXIT ;  /* 0x000000000000094d */ /* 0x000fea0003800000 */
[----:B------:R-:W0:Y:S01]  /*0080*/  LDC.64 R2, c[0x0][0x380] ;  /* 0x0000e000ff027b82 */ /* 0x000e220000000a00 */
[----:B------:R-:W1:Y:S01]  /*0090*/  LDCU.64 UR4, c[0x0][0x358] ;  /* 0x00006b00ff0477ac */ /* 0x000e620008000a00 */
[----:B0-----:R-:W-:-:S05]  /*00a0*/  IMAD.WIDE R2, R5, 0x4, R2 ;  /* 0x0000000405027825 */ /* 0x001fca00078e0202 */
[----:B-1----:R-:W2:Y:S02]  /*00b0*/  LDG.E R0, desc[UR4][R2.64] ;  /* 0x0000000402007981 */ /* 0x002ea4000c1e1900 */
[----:B--2---:R-:W-:-:S05]  /*00c0*/  FADD R5, R0, 1 ;  /* 0x3f80000000057421 */ /* 0x004fca0000000000 */
[----:B------:R-:W-:Y:S01]  /*00d0*/  STG.E desc[UR4][R2.64], R5 ;  /* 0x0000000502007986 */ /* 0x000fe2000c101904 */
[----:B------:R-:W-:Y:S05]  /*00e0*/  EXIT ;  /* 0x000000000000794d */ /* 0x000fea0003800000 */
.L_x_0:
[----:B------:R-:W-:-:S00]  /*00f0*/  BRA `(.L_x_0) ;  /* 0xfffffffc00fc7947 */ /* 0x000fc0000383ffff */
[----:B------:R-:W-:-:S00]  /*0100*/  NOP ;  /* 0x0000000000007918 */ /* 0x000fc00000000000 */
[----:B------:R-:W-:-:S00]  /*0110*/  NOP ;  /* 0x0000000000007918 */ /* 0x000fc00000000000 */
[----:B------:R-:W-:-:S00]  /*0120*/  NOP ;  /* 0x0000000000007918 */ /* 0x000fc00000000000 */
[----:B------:R-:W-:-:S00]  /*0130*/  NOP ;  /* 0x0000000000007918 */ /* 0x000fc00000000000 */
[----:B------:R-:W-:-:S00]  /*0140*/  NOP ;  /* 0x0000000000007918 */ /* 0x000fc00000000000 */
[----:B------:R-:W-:-:S00]  /*0150*/  NOP ;  /* 0x0000000000007918 */ /* 0x000fc00000000000 */
[----:B------:R-:W-:-:S00]  /*0160*/  NOP ;  /* 0x0000000000007918 */ /* 0x000fc00000000000 */
[----:B------:R-:W-:-:S00]  /*0170*/  NOP ;  /* 0x0000000000007918 */ /* 0x000fc00000000000 */
.L_x_1:


//--------------------- .nv.shared.reserved.0     --------------------------
	.section	.nv.shared.reserved.0,"aw",@nobits
	.weak		__nv_reservedSMEM_offset_0_alias
	.size		__nv_reservedSMEM_offset_0_alias, 0, 64
	.other		__nv_reservedSMEM_offset_0_alias,@"STO_CUDA_RESERVED_SHARED STV_DEFAULT"
__nv_reservedSMEM_offset_0_alias:
	.zero		0
	.zero		64


//--------------------- .nv.constant0._Z7gpuWorkPfi --------------------------
	.section	.nv.constant0._Z7gpuWorkPfi,"a",@progbits
	.sectionflags	@""
	.align	4
.nv.constant0._Z7gpuWorkPfi:
	.zero		908


//--------------------- SYMBOLS --------------------------

	.type		.nv.reservedSmem.offset0,@object
	.size		.nv.reservedSmem.offset0,0x4
